//
// Generated by NVIDIA NVVM Compiler
//
// Compiler Build ID: CL-36424714
// Cuda compilation tools, release 13.0, V13.0.88
// Based on NVVM 20.0.0
//

.version 9.0
.target sm_100
.address_size 64

	// .globl	_Z4sortPiS_

.visible .entry _Z4sortPiS_(
	.param .u64 .ptr .align 1 _Z4sortPiS__param_0,
	.param .u64 .ptr .align 1 _Z4sortPiS__param_1
)
{
	.reg .pred 	%p<5>;
	.reg .b32 	%r<33>;
	.reg .b64 	%rd<7>;

	ld.param.u64 	%rd4, [_Z4sortPiS__param_0];
	ld.param.u64 	%rd5, [_Z4sortPiS__param_1];
	cvta.to.global.u64 	%rd1, %rd5;
	ld.global.u32 	%r30, [%rd1];
	setp.lt.s32 	%p1, %r30, 1;
	@%p1 bra 	$L__BB0_6;
	mov.u32 	%r12, %ctaid.x;
	mov.u32 	%r13, %nctaid.x;
	mov.u32 	%r14, %ctaid.y;
	mov.u32 	%r15, %nctaid.y;
	mov.u32 	%r16, %ctaid.z;
	mad.lo.s32 	%r17, %r16, %r15, %r14;
	mad.lo.s32 	%r18, %r17, %r13, %r12;
	mov.u32 	%r19, %ntid.x;
	mov.u32 	%r20, %ntid.y;
	mov.u32 	%r21, %ntid.z;
	mov.u32 	%r22, %tid.z;
	mov.u32 	%r23, %tid.y;
	mov.u32 	%r24, %tid.x;
	mad.lo.s32 	%r25, %r18, %r21, %r22;
	mad.lo.s32 	%r26, %r25, %r20, %r23;
	mad.lo.s32 	%r27, %r26, %r19, %r24;
	shl.b32 	%r2, %r27, 1;
	cvta.to.global.u64 	%rd2, %rd4;
	mov.b32 	%r31, 0;
$L__BB0_2:
	and.b32  	%r28, %r31, 1;
	add.s32 	%r5, %r28, %r2;
	add.s32 	%r29, %r5, 1;
	setp.ge.s32 	%p2, %r29, %r30;
	@%p2 bra 	$L__BB0_5;
	mul.wide.s32 	%rd6, %r5, 4;
	add.s64 	%rd3, %rd2, %rd6;
	ld.global.u32 	%r6, [%rd3];
	ld.global.u32 	%r7, [%rd3+4];
	setp.le.s32 	%p3, %r6, %r7;
	@%p3 bra 	$L__BB0_5;
	st.global.u32 	[%rd3], %r7;
	st.global.u32 	[%rd3+4], %r6;
	ld.global.u32 	%r30, [%rd1];
$L__BB0_5:
	add.s32 	%r31, %r31, 1;
	setp.lt.s32 	%p4, %r31, %r30;
	@%p4 bra 	$L__BB0_2;
$L__BB0_6:
	ret;

}


// ===== COMPILED SASS (sm_100) =====

	.target	sm_100

	.elftype	@"ET_EXEC"


//--------------------- .note.nv.tkinfo           --------------------------
	.section	.note.nv.tkinfo,"",@"SHT_NOTE"
	.sectionflags	@"SHF_NOTE_NV_TKINFO"
	.tkinfo
        /*0018*/ 	.word	0x00000002
        /*0030*/ 	.string	""
        /*0030*/ 	.string	"ptxas"
        /*0030*/ 	.string	"Cuda compilation tools, release 13.0, V13.0.88"
        /*0030*/ 	.string	"Build cuda_13.0.r13.0/compiler.36424714_0"
        /*0030*/ 	.string	"-arch sm_100 -m 64 "



//--------------------- .note.nv.cuinfo           --------------------------
	.section	.note.nv.cuinfo,"",@"SHT_NOTE"
	.sectionflags	@"SHF_NOTE_NV_CUINFO"
        /*0018*/ 	.short	0x0002
        /*001a*/ 	.short	0x0064
        /*001c*/ 	.short	0x0082
	.zero		2


//--------------------- .nv.info                  --------------------------
	.section	.nv.info,"",@"SHT_CUDA_INFO"
	.align	4


	//----- nvinfo : EIATTR_REGCOUNT
	.align		4
        /*0000*/ 	.byte	0x04, 0x2f
        /*0002*/ 	.short	(.L_1 - .L_0)
	.align		4
.L_0:
        /*0004*/ 	.word	index@(_Z4sortPiS_)
        /*0008*/ 	.word	0x0000000e


	//----- nvinfo : EIATTR_FRAME_SIZE
	.align		4
.L_1:
        /*000c*/ 	.byte	0x04, 0x11
        /*000e*/ 	.short	(.L_3 - .L_2)
	.align		4
.L_2:
        /*0010*/ 	.word	index@(_Z4sortPiS_)
        /*0014*/ 	.word	0x00000000


	//----- nvinfo : EIATTR_MIN_STACK_SIZE
	.align		4
.L_3:
        /*0018*/ 	.byte	0x04, 0x12
        /*001a*/ 	.short	(.L_5 - .L_4)
	.align		4
.L_4:
        /*001c*/ 	.word	index@(_Z4sortPiS_)
        /*0020*/ 	.word	0x00000000
.L_5:


//--------------------- .nv.compat                --------------------------
	.section	.nv.compat,"",@"SHT_CUDA_COMPAT_INFO"
	.align	4
        /*0000*/ 	.byte	0x02, 0x09, 0x00, 0x00, 0x02, 0x02, 0x01, 0x00, 0x02, 0x05, 0x05, 0x00, 0x03, 0x07, 0x01, 0x01
        /*0010*/ 	.byte	0x02, 0x03, 0x00, 0x00, 0x02, 0x06, 0x01, 0x00, 0x04, 0x0b, 0x08, 0x00, 0x09, 0x00, 0x00, 0x00
        /*0020*/ 	.byte	0x00, 0x00, 0x00, 0x00


//--------------------- .nv.info._Z4sortPiS_      --------------------------
	.section	.nv.info._Z4sortPiS_,"",@"SHT_CUDA_INFO"
	.sectionflags	@""
	.align	4


	//----- nvinfo : EIATTR_CUDA_API_VERSION
	.align		4
        /*0000*/ 	.byte	0x04, 0x37
        /*0002*/ 	.short	(.L_7 - .L_6)
.L_6:
        /*0004*/ 	.word	0x00000082


	//----- nvinfo : EIATTR_KPARAM_INFO
	.align		4
.L_7:
        /*0008*/ 	.byte	0x04, 0x17
        /*000a*/ 	.short	(.L_9 - .L_8)
.L_8:
        /*000c*/ 	.word	0x00000000
        /*0010*/ 	.short	0x0001
        /*0012*/ 	.short	0x0008
        /*0014*/ 	.byte	0x00, 0xf5, 0x21, 0x00


	//----- nvinfo : EIATTR_KPARAM_INFO
	.align		4
.L_9:
        /*0018*/ 	.byte	0x04, 0x17
        /*001a*/ 	.short	(.L_11 - .L_10)
.L_10:
        /*001c*/ 	.word	0x00000000
        /*0020*/ 	.short	0x0000
        /*0022*/ 	.short	0x0000
        /*0024*/ 	.byte	0x00, 0xf5, 0x21, 0x00


	//----- nvinfo : EIATTR_SPARSE_MMA_MASK
	.align		4
.L_11:
        /*0028*/ 	.byte	0x03, 0x50
        /*002a*/ 	.short	0x0000


	//----- nvinfo : EIATTR_MAXREG_COUNT
	.align		4
        /*002c*/ 	.byte	0x03, 0x1b
        /*002e*/ 	.short	0x00ff


	//----- nvinfo : EIATTR_MERCURY_ISA_VERSION
	.align		4
        /*0030*/ 	.byte	0x03, 0x5f
        /*0032*/ 	.short	0x0101


	//----- nvinfo : EIATTR_VRC_CTA_INIT_COUNT
	.align		4
        /*0034*/ 	.byte	0x02, 0x4a
	.zero		1
	.zero		1


	//----- nvinfo : EIATTR_EXIT_INSTR_OFFSETS
	.align		4
        /*0038*/ 	.byte	0x04, 0x1c
        /*003a*/ 	.short	(.L_13 - .L_12)


	//   ....[0]....
.L_12:
        /*003c*/ 	.word	0x00000050


	//   ....[1]....
        /*0040*/ 	.word	0x000002b0


	//----- nvinfo : EIATTR_CRS_STACK_SIZE
	.align		4
.L_13:
        /*0044*/ 	.byte	0x04, 0x1e
        /*0046*/ 	.short	(.L_15 - .L_14)
.L_14:
        /*0048*/ 	.word	0x00000000


	//----- nvinfo : EIATTR_CBANK_PARAM_SIZE
	.align		4
.L_15:
        /*004c*/ 	.byte	0x03, 0x19
        /*004e*/ 	.short	0x0010


	//----- nvinfo : EIATTR_PARAM_CBANK
	.align		4
        /*0050*/ 	.byte	0x04, 0x0a
        /*0052*/ 	.short	(.L_17 - .L_16)
	.align		4
.L_16:
        /*0054*/ 	.word	index@(.nv.constant0._Z4sortPiS_)
        /*0058*/ 	.short	0x0380
        /*005a*/ 	.short	0x0010


	//----- nvinfo : EIATTR_SW_WAR
	.align		4
.L_17:
        /*005c*/ 	.byte	0x04, 0x36
        /*005e*/ 	.short	(.L_19 - .L_18)
.L_18:
        /*0060*/ 	.word	0x00000008
.L_19:


//--------------------- .nv.callgraph             --------------------------
	.section	.nv.callgraph,"",@"SHT_CUDA_CALLGRAPH"
	.align	4
	.sectionentsize	8
	.align		4
        /*0000*/ 	.word	0x00000000
	.align		4
        /*0004*/ 	.word	0xffffffff
	.align		4
        /*0008*/ 	.word	0x00000000
	.align		4
        /*000c*/ 	.word	0xfffffffe
	.align		4
        /*0010*/ 	.word	0x00000000
	.align		4
        /*0014*/ 	.word	0xfffffffd
	.align		4
        /*0018*/ 	.word	0x00000000
	.align		4
        /*001c*/ 	.word	0xfffffffc


//--------------------- .text._Z4sortPiS_         --------------------------
	.section	.text._Z4sortPiS_,"ax",@progbits
	.align	128
        .global         _Z4sortPiS_
        .type           _Z4sortPiS_,@function
        .size           _Z4sortPiS_,(.L_x_4 - _Z4sortPiS_)
        .other          _Z4sortPiS_,@"STO_CUDA_ENTRY STV_DEFAULT"
_Z4sortPiS_:
.text._Z4sortPiS_:
[----:B------:R-:W-:Y:S08]  /*0000*/  LDC R1, c[0x0][0x37c] ;  /* 0x0000df00ff017b82 */ /* 0x000ff00000000800 */
[----:B------:R-:W0:Y:S01]  /*0010*/  LDC.64 R2, c[0x0][0x388] ;  /* 0x0000e200ff027b82 */ /* 0x000e220000000a00 */
[----:B------:R-:W0:Y:S02]  /*0020*/  LDCU.64 UR10, c[0x0][0x358] ;  /* 0x00006b00ff0a77ac */ /* 0x000e240008000a00 */
[----:B0-----:R-:W2:Y:S02]  /*0030*/  LDG.E R0, desc[UR10][R2.64] ;  /* 0x0000000a02007981 */ /* 0x001ea4000c1e1900 */
[----:B--2---:R-:W-:-:S13]  /*0040*/  ISETP.GE.AND P0, PT, R0, 0x1, PT ;  /* 0x000000010000780c */ /* 0x004fda0003f06270 */
[----:B------:R-:W-:Y:S05]  /*0050*/  @!P0 EXIT ;  /* 0x000000000000894d */ /* 0x000fea0003800000 */
[----:B------:R-:W-:Y:S01]  /*0060*/  S2UR UR4, SR_CTAID.Y ;  /* 0x00000000000479c3 */ /* 0x000fe20000002600 */
[----:B------:R-:W0:Y:S01]  /*0070*/  S2R R5, SR_TID.Z ;  /* 0x0000000000057919 */ /* 0x000e220000002300 */
[----:B------:R-:W1:Y:S01]  /*0080*/  LDCU UR6, c[0x0][0x370] ;  /* 0x00006e00ff0677ac */ /* 0x000e620008000800 */
[----:B------:R-:W2:Y:S01]  /*0090*/  S2R R7, SR_TID.Y ;  /* 0x0000000000077919 */ /* 0x000ea20000002200 */
[----:B------:R-:W3:Y:S04]  /*00a0*/  LDCU UR7, c[0x0][0x374] ;  /* 0x00006e80ff0777ac */ /* 0x000ee80008000800 */
[----:B------:R-:W3:Y:S01]  /*00b0*/  S2UR UR8, SR_CTAID.Z ;  /* 0x00000000000879c3 */ /* 0x000ee20000002700 */
[----:B------:R-:W4:Y:S01]  /*00c0*/  S2R R9, SR_TID.X ;  /* 0x0000000000097919 */ /* 0x000f220000002100 */
[----:B------:R-:W4:Y:S01]  /*00d0*/  LDCU UR9, c[0x0][0x360] ;  /* 0x00006c00ff0977ac */ /* 0x000f220008000800 */
[----:B------:R-:W2:Y:S05]  /*00e0*/  LDCU UR12, c[0x0][0x364] ;  /* 0x00006c80ff0c77ac */ /* 0x000eaa0008000800 */
[----:B------:R-:W1:Y:S08]  /*00f0*/  S2UR UR5, SR_CTAID.X ;  /* 0x00000000000579c3 */ /* 0x000e700000002500 */
[----:B------:R-:W0:Y:S08]  /*0100*/  LDC R4, c[0x0][0x368] ;  /* 0x0000da00ff047b82 */ /* 0x000e300000000800 */
[----:B------:R-:W4:Y:S01]  /*0110*/  LDC.64 R2, c[0x0][0x380] ;  /* 0x0000e000ff027b82 */ /* 0x000f220000000a00 */
[----:B---3--:R-:W-:-:S04]  /*0120*/  UIMAD UR4, UR7, UR8, UR4 ;  /* 0x00000008070472a4 */ /* 0x008fc8000f8e0204 */
[----:B-1----:R-:W-:-:S06]  /*0130*/  UIMAD UR4, UR4, UR6, UR5 ;  /* 0x00000006040472a4 */ /* 0x002fcc000f8e0205 */
[----:B0-----:R-:W-:-:S04]  /*0140*/  IMAD R4, R4, UR4, R5 ;  /* 0x0000000404047c24 */ /* 0x001fc8000f8e0205 */
[----:B--2---:R-:W-:-:S04]  /*0150*/  IMAD R4, R4, UR12, R7 ;  /* 0x0000000c04047c24 */ /* 0x004fc8000f8e0207 */
[----:B----4-:R-:W-:Y:S02]  /*0160*/  IMAD R8, R4, UR9, R9 ;  /* 0x0000000904087c24 */ /* 0x010fe4000f8e0209 */
[----:B------:R-:W-:-:S07]  /*0170*/  IMAD.MOV.U32 R9, RZ, RZ, RZ ;  /* 0x000000ffff097224 */ /* 0x000fce00078e00ff */
.L_x_2:
[C---:B-1----:R-:W-:Y:S01]  /*0180*/  LOP3.LUT R5, R9.reuse, 0x1, RZ, 0xc0, !PT ;  /* 0x0000000109057812 */ /* 0x042fe200078ec0ff */
[----:B------:R-:W-:Y:S01]  /*0190*/  BSSY.RECONVERGENT B0, `(.L_x_0) ;  /* 0x000000f000007945 */ /* 0x000fe20003800200 */
[----:B------:R-:W-:-:S03]  /*01a0*/  IADD3 R9, PT, PT, R9, 0x1, RZ ;  /* 0x0000000109097810 */ /* 0x000fc60007ffe0ff */
[----:B------:R-:W-:-:S05]  /*01b0*/  IMAD R7, R8, 0x2, R5 ;  /* 0x0000000208077824 */ /* 0x000fca00078e0205 */
[----:B------:R-:W-:-:S04]  /*01c0*/  IADD3 R5, PT, PT, R7, 0x1, RZ ;  /* 0x0000000107057810 */ /* 0x000fc80007ffe0ff */
[----:B------:R-:W-:-:S13]  /*01d0*/  ISETP.GE.AND P0, PT, R5, R0, PT ;  /* 0x000000000500720c */ /* 0x000fda0003f06270 */
[----:B------:R-:W-:Y:S05]  /*01e0*/  @P0 BRA `(.L_x_1) ;  /* 0x0000000000240947 */ /* 0x000fea0003800000 */
[----:B------:R-:W-:-:S05]  /*01f0*/  IMAD.WIDE R4, R7, 0x4, R2 ;  /* 0x0000000407047825 */ /* 0x000fca00078e0202 */
[----:B------:R-:W2:Y:S04]  /*0200*/  LDG.E R11, desc[UR10][R4.64] ;  /* 0x0000000a040b7981 */ /* 0x000ea8000c1e1900 */
[----:B------:R-:W2:Y:S02]  /*0210*/  LDG.E R10, desc[UR10][R4.64+0x4] ;  /* 0x0000040a040a7981 */ /* 0x000ea4000c1e1900 */
[----:B--2---:R-:W-:-:S13]  /*0220*/  ISETP.GT.AND P0, PT, R11, R10, PT ;  /* 0x0000000a0b00720c */ /* 0x004fda0003f04270 */
[----:B------:R-:W-:Y:S05]  /*0230*/  @!P0 BRA `(.L_x_1) ;  /* 0x0000000000108947 */ /* 0x000fea0003800000 */
[----:B------:R-:W0:Y:S01]  /*0240*/  LDC.64 R6, c[0x0][0x388] ;  /* 0x0000e200ff067b82 */ /* 0x000e220000000a00 */
[----:B------:R1:W-:Y:S04]  /*0250*/  STG.E desc[UR10][R4.64], R10 ;  /* 0x0000000a04007986 */ /* 0x0003e8000c10190a */
[----:B------:R1:W-:Y:S04]  /*0260*/  STG.E desc[UR10][R4.64+0x4], R11 ;  /* 0x0000040b04007986 */ /* 0x0003e8000c10190a */
[----:B0-----:R1:W5:Y:S02]  /*0270*/  LDG.E R0, desc[UR10][R6.64] ;  /* 0x0000000a06007981 */ /* 0x001364000c1e1900 */
.L_x_1:
[----:B------:R-:W-:Y:S05]  /*0280*/  BSYNC.RECONVERGENT B0 ;  /* 0x0000000000007941 */ /* 0x000fea0003800200 */
.L_x_0:
[----:B-----5:R-:W-:-:S13]  /*0290*/  ISETP.GE.AND P0, PT, R9, R0, PT ;  /* 0x000000000900720c */ /* 0x020fda0003f06270 */
[----:B------:R-:W-:Y:S05]  /*02a0*/  @!P0 BRA `(.L_x_2) ;  /* 0xfffffffc00b48947 */ /* 0x000fea000383ffff */
[----:B------:R-:W-:Y:S05]  /*02b0*/  EXIT ;  /* 0x000000000000794d */ /* 0x000fea0003800000 */
.L_x_3:
[----:B------:R-:W-:-:S00]  /*02c0*/  BRA `(.L_x_3) ;  /* 0xfffffffc00fc7947 */ /* 0x000fc0000383ffff */
[----:B------:R-:W-:-:S00]  /*02d0*/  NOP ;  /* 0x0000000000007918 */ /* 0x000fc00000000000 */
        /* <DEDUP_REMOVED lines=10> */
.L_x_4:


//--------------------- .nv.shared.reserved.0     --------------------------
	.section	.nv.shared.reserved.0,"aw",@nobits
	.weak		__nv_reservedSMEM_offset_0_alias
	.size		__nv_reservedSMEM_offset_0_alias, 0, 64
	.other		__nv_reservedSMEM_offset_0_alias,@"STO_CUDA_RESERVED_SHARED STV_DEFAULT"
__nv_reservedSMEM_offset_0_alias:
	.zero		0
	.zero		64


//--------------------- .nv.constant0._Z4sortPiS_ --------------------------
	.section	.nv.constant0._Z4sortPiS_,"a",@progbits
	.sectionflags	@""
	.align	4
.nv.constant0._Z4sortPiS_:
	.zero		912


//--------------------- SYMBOLS --------------------------

	.type		.nv.reservedSmem.offset0,@object
	.size		.nv.reservedSmem.offset0,0x4
